//
// Generated by NVIDIA NVVM Compiler
//
// Compiler Build ID: CL-36424714
// Cuda compilation tools, release 13.0, V13.0.88
// Based on NVVM 20.0.0
//

.version 9.0
.target sm_100
.address_size 64

	// .globl	_Z10sum_primesPiPy
// _ZZ10sum_primesPiPyE4sums has been demoted

.visible .entry _Z10sum_primesPiPy(
	.param .u64 .ptr .align 1 _Z10sum_primesPiPy_param_0,
	.param .u64 .ptr .align 1 _Z10sum_primesPiPy_param_1
)
{
	.reg .pred 	%p<10>;
	.reg .b32 	%r<23>;
	.reg .b64 	%rd<75>;
	.reg .b64 	%fd<3>;
	// demoted variable
	.shared .align 8 .b8 _ZZ10sum_primesPiPyE4sums[8192];
	ld.param.u64 	%rd4, [_Z10sum_primesPiPy_param_0];
	ld.param.u64 	%rd3, [_Z10sum_primesPiPy_param_1];
	cvta.to.global.u64 	%rd5, %rd4;
	ld.global.u32 	%r9, [%rd5];
	mov.u32 	%r1, %tid.x;
	mov.u32 	%r11, %ctaid.x;
	mov.u32 	%r12, %ntid.x;
	mad.lo.s32 	%r13, %r11, %r12, %r1;
	shl.b32 	%r14, %r1, 3;
	mov.u32 	%r15, _ZZ10sum_primesPiPyE4sums;
	add.s32 	%r3, %r15, %r14;
	mov.b64 	%rd6, 0;
	st.shared.u64 	[%r3], %rd6;
	setp.gt.u32 	%p2, %r13, 1;
	setp.lt.u32 	%p3, %r13, %r9;
	and.pred  	%p1, %p2, %p3;
	cvt.rn.f64.u32 	%fd1, %r13;
	sqrt.rn.f64 	%fd2, %fd1;
	cvt.rzi.u32.f64 	%r4, %fd2;
	setp.lt.u32 	%p4, %r4, 2;
	@%p4 bra 	$L__BB0_4;
	mov.b32 	%r21, 2;
	bra.uni 	$L__BB0_3;
$L__BB0_2:
	add.s32 	%r21, %r21, 1;
	setp.gt.u32 	%p6, %r21, %r4;
	@%p6 bra 	$L__BB0_4;
$L__BB0_3:
	rem.u32 	%r17, %r13, %r21;
	setp.eq.s32 	%p5, %r17, 0;
	@%p5 bra 	$L__BB0_6;
	bra.uni 	$L__BB0_2;
$L__BB0_4:
	not.pred 	%p7, %p1;
	@%p7 bra 	$L__BB0_6;
	cvt.u64.u32 	%rd7, %r13;
	st.shared.u64 	[%r3], %rd7;
$L__BB0_6:
	bar.sync 	0;
	setp.ne.s32 	%p8, %r1, 0;
	@%p8 bra 	$L__BB0_10;
	mov.b64 	%rd74, 0;
	mov.b32 	%r22, 128;
$L__BB0_8:
	add.s32 	%r20, %r15, %r22;
	ld.shared.u64 	%rd9, [%r20+-128];
	add.s64 	%rd10, %rd9, %rd74;
	ld.shared.u64 	%rd11, [%r20+-120];
	add.s64 	%rd12, %rd11, %rd10;
	ld.shared.u64 	%rd13, [%r20+-112];
	add.s64 	%rd14, %rd13, %rd12;
	ld.shared.u64 	%rd15, [%r20+-104];
	add.s64 	%rd16, %rd15, %rd14;
	ld.shared.u64 	%rd17, [%r20+-96];
	add.s64 	%rd18, %rd17, %rd16;
	ld.shared.u64 	%rd19, [%r20+-88];
	add.s64 	%rd20, %rd19, %rd18;
	ld.shared.u64 	%rd21, [%r20+-80];
	add.s64 	%rd22, %rd21, %rd20;
	ld.shared.u64 	%rd23, [%r20+-72];
	add.s64 	%rd24, %rd23, %rd22;
	ld.shared.u64 	%rd25, [%r20+-64];
	add.s64 	%rd26, %rd25, %rd24;
	ld.shared.u64 	%rd27, [%r20+-56];
	add.s64 	%rd28, %rd27, %rd26;
	ld.shared.u64 	%rd29, [%r20+-48];
	add.s64 	%rd30, %rd29, %rd28;
	ld.shared.u64 	%rd31, [%r20+-40];
	add.s64 	%rd32, %rd31, %rd30;
	ld.shared.u64 	%rd33, [%r20+-32];
	add.s64 	%rd34, %rd33, %rd32;
	ld.shared.u64 	%rd35, [%r20+-24];
	add.s64 	%rd36, %rd35, %rd34;
	ld.shared.u64 	%rd37, [%r20+-16];
	add.s64 	%rd38, %rd37, %rd36;
	ld.shared.u64 	%rd39, [%r20+-8];
	add.s64 	%rd40, %rd39, %rd38;
	ld.shared.u64 	%rd41, [%r20];
	add.s64 	%rd42, %rd41, %rd40;
	ld.shared.u64 	%rd43, [%r20+8];
	add.s64 	%rd44, %rd43, %rd42;
	ld.shared.u64 	%rd45, [%r20+16];
	add.s64 	%rd46, %rd45, %rd44;
	ld.shared.u64 	%rd47, [%r20+24];
	add.s64 	%rd48, %rd47, %rd46;
	ld.shared.u64 	%rd49, [%r20+32];
	add.s64 	%rd50, %rd49, %rd48;
	ld.shared.u64 	%rd51, [%r20+40];
	add.s64 	%rd52, %rd51, %rd50;
	ld.shared.u64 	%rd53, [%r20+48];
	add.s64 	%rd54, %rd53, %rd52;
	ld.shared.u64 	%rd55, [%r20+56];
	add.s64 	%rd56, %rd55, %rd54;
	ld.shared.u64 	%rd57, [%r20+64];
	add.s64 	%rd58, %rd57, %rd56;
	ld.shared.u64 	%rd59, [%r20+72];
	add.s64 	%rd60, %rd59, %rd58;
	ld.shared.u64 	%rd61, [%r20+80];
	add.s64 	%rd62, %rd61, %rd60;
	ld.shared.u64 	%rd63, [%r20+88];
	add.s64 	%rd64, %rd63, %rd62;
	ld.shared.u64 	%rd65, [%r20+96];
	add.s64 	%rd66, %rd65, %rd64;
	ld.shared.u64 	%rd67, [%r20+104];
	add.s64 	%rd68, %rd67, %rd66;
	ld.shared.u64 	%rd69, [%r20+112];
	add.s64 	%rd70, %rd69, %rd68;
	ld.shared.u64 	%rd71, [%r20+120];
	add.s64 	%rd74, %rd71, %rd70;
	add.s32 	%r22, %r22, 256;
	setp.ne.s32 	%p9, %r22, 8320;
	@%p9 bra 	$L__BB0_8;
	cvta.to.global.u64 	%rd72, %rd3;
	atom.global.add.u64 	%rd73, [%rd72], %rd74;
$L__BB0_10:
	ret;

}


// ===== COMPILED SASS (sm_100) =====

	.target	sm_100

	.elftype	@"ET_EXEC"


//--------------------- .note.nv.tkinfo           --------------------------
	.section	.note.nv.tkinfo,"",@"SHT_NOTE"
	.sectionflags	@"SHF_NOTE_NV_TKINFO"
	.tkinfo
        /*0018*/ 	.word	0x00000002
        /*0030*/ 	.string	""
        /*0030*/ 	.string	"ptxas"
        /*0030*/ 	.string	"Cuda compilation tools, release 13.0, V13.0.88"
        /*0030*/ 	.string	"Build cuda_13.0.r13.0/compiler.36424714_0"
        /*0030*/ 	.string	"-arch sm_100 -m 64 "



//--------------------- .note.nv.cuinfo           --------------------------
	.section	.note.nv.cuinfo,"",@"SHT_NOTE"
	.sectionflags	@"SHF_NOTE_NV_CUINFO"
        /*0018*/ 	.short	0x0002
        /*001a*/ 	.short	0x0064
        /*001c*/ 	.short	0x0082
	.zero		2


//--------------------- .nv.info                  --------------------------
	.section	.nv.info,"",@"SHT_CUDA_INFO"
	.align	4


	//----- nvinfo : EIATTR_REGCOUNT
	.align		4
        /*0000*/ 	.byte	0x04, 0x2f
        /*0002*/ 	.short	(.L_1 - .L_0)
	.align		4
.L_0:
        /*0004*/ 	.word	index@(_Z10sum_primesPiPy)
        /*0008*/ 	.word	0x0000001c


	//----- nvinfo : EIATTR_FRAME_SIZE
	.align		4
.L_1:
        /*000c*/ 	.byte	0x04, 0x11
        /*000e*/ 	.short	(.L_3 - .L_2)
	.align		4
.L_2:
        /*0010*/ 	.word	index@($__internal_0_$__cuda_sm20_dsqrt_rn_f64_mediumpath_v1)
        /*0014*/ 	.word	0x00000000


	//----- nvinfo : EIATTR_FRAME_SIZE
	.align		4
.L_3:
        /*0018*/ 	.byte	0x04, 0x11
        /*001a*/ 	.short	(.L_5 - .L_4)
	.align		4
.L_4:
        /*001c*/ 	.word	index@(_Z10sum_primesPiPy)
        /*0020*/ 	.word	0x00000000


	//----- nvinfo : EIATTR_MIN_STACK_SIZE
	.align		4
.L_5:
        /*0024*/ 	.byte	0x04, 0x12
        /*0026*/ 	.short	(.L_7 - .L_6)
	.align		4
.L_6:
        /*0028*/ 	.word	index@(_Z10sum_primesPiPy)
        /*002c*/ 	.word	0x00000000
.L_7:


//--------------------- .nv.compat                --------------------------
	.section	.nv.compat,"",@"SHT_CUDA_COMPAT_INFO"
	.align	4
        /*0000*/ 	.byte	0x02, 0x09, 0x00, 0x00, 0x02, 0x02, 0x01, 0x00, 0x02, 0x05, 0x05, 0x00, 0x03, 0x07, 0x01, 0x01
        /*0010*/ 	.byte	0x02, 0x03, 0x00, 0x00, 0x02, 0x06, 0x01, 0x00, 0x04, 0x0b, 0x08, 0x00, 0x01, 0x00, 0x00, 0x00
        /*0020*/ 	.byte	0x00, 0x00, 0x00, 0x00


//--------------------- .nv.info._Z10sum_primesPiPy --------------------------
	.section	.nv.info._Z10sum_primesPiPy,"",@"SHT_CUDA_INFO"
	.sectionflags	@""
	.align	4


	//----- nvinfo : EIATTR_CUDA_API_VERSION
	.align		4
        /*0000*/ 	.byte	0x04, 0x37
        /*0002*/ 	.short	(.L_9 - .L_8)
.L_8:
        /*0004*/ 	.word	0x00000082


	//----- nvinfo : EIATTR_KPARAM_INFO
	.align		4
.L_9:
        /*0008*/ 	.byte	0x04, 0x17
        /*000a*/ 	.short	(.L_11 - .L_10)
.L_10:
        /*000c*/ 	.word	0x00000000
        /*0010*/ 	.short	0x0001
        /*0012*/ 	.short	0x0008
        /*0014*/ 	.byte	0x00, 0xf5, 0x21, 0x00


	//----- nvinfo : EIATTR_KPARAM_INFO
	.align		4
.L_11:
        /*0018*/ 	.byte	0x04, 0x17
        /*001a*/ 	.short	(.L_13 - .L_12)
.L_12:
        /*001c*/ 	.word	0x00000000
        /*0020*/ 	.short	0x0000
        /*0022*/ 	.short	0x0000
        /*0024*/ 	.byte	0x00, 0xf5, 0x21, 0x00


	//----- nvinfo : EIATTR_SPARSE_MMA_MASK
	.align		4
.L_13:
        /*0028*/ 	.byte	0x03, 0x50
        /*002a*/ 	.short	0x0000


	//----- nvinfo : EIATTR_MAXREG_COUNT
	.align		4
        /*002c*/ 	.byte	0x03, 0x1b
        /*002e*/ 	.short	0x00ff


	//----- nvinfo : EIATTR_NUM_BARRIERS
	.align		4
        /*0030*/ 	.byte	0x02, 0x4c
        /*0032*/ 	.byte	0x01
	.zero		1


	//----- nvinfo : EIATTR_MERCURY_ISA_VERSION
	.align		4
        /*0034*/ 	.byte	0x03, 0x5f
        /*0036*/ 	.short	0x0101


	//----- nvinfo : EIATTR_VRC_CTA_INIT_COUNT
	.align		4
        /*0038*/ 	.byte	0x02, 0x4a
	.zero		1
	.zero		1


	//----- nvinfo : EIATTR_EXIT_INSTR_OFFSETS
	.align		4
        /*003c*/ 	.byte	0x04, 0x1c
        /*003e*/ 	.short	(.L_15 - .L_14)


	//   ....[0]....
.L_14:
        /*0040*/ 	.word	0x00000440


	//   ....[1]....
        /*0044*/ 	.word	0x000007f0


	//----- nvinfo : EIATTR_CRS_STACK_SIZE
	.align		4
.L_15:
        /*0048*/ 	.byte	0x04, 0x1e
        /*004a*/ 	.short	(.L_17 - .L_16)
.L_16:
        /*004c*/ 	.word	0x00000000


	//----- nvinfo : EIATTR_CBANK_PARAM_SIZE
	.align		4
.L_17:
        /*0050*/ 	.byte	0x03, 0x19
        /*0052*/ 	.short	0x0010


	//----- nvinfo : EIATTR_PARAM_CBANK
	.align		4
        /*0054*/ 	.byte	0x04, 0x0a
        /*0056*/ 	.short	(.L_19 - .L_18)
	.align		4
.L_18:
        /*0058*/ 	.word	index@(.nv.constant0._Z10sum_primesPiPy)
        /*005c*/ 	.short	0x0380
        /*005e*/ 	.short	0x0010


	//----- nvinfo : EIATTR_SW_WAR
	.align		4
.L_19:
        /*0060*/ 	.byte	0x04, 0x36
        /*0062*/ 	.short	(.L_21 - .L_20)
.L_20:
        /*0064*/ 	.word	0x00000008
.L_21:


//--------------------- .nv.callgraph             --------------------------
	.section	.nv.callgraph,"",@"SHT_CUDA_CALLGRAPH"
	.align	4
	.sectionentsize	8
	.align		4
        /*0000*/ 	.word	0x00000000
	.align		4
        /*0004*/ 	.word	0xffffffff
	.align		4
        /*0008*/ 	.word	0x00000000
	.align		4
        /*000c*/ 	.word	0xfffffffe
	.align		4
        /*0010*/ 	.word	0x00000000
	.align		4
        /*0014*/ 	.word	0xfffffffd
	.align		4
        /*0018*/ 	.word	0x00000000
	.align		4
        /*001c*/ 	.word	0xfffffffc


//--------------------- .text._Z10sum_primesPiPy  --------------------------
	.section	.text._Z10sum_primesPiPy,"ax",@progbits
	.align	128
        .global         _Z10sum_primesPiPy
        .type           _Z10sum_primesPiPy,@function
        .size           _Z10sum_primesPiPy,(.L_x_12 - _Z10sum_primesPiPy)
        .other          _Z10sum_primesPiPy,@"STO_CUDA_ENTRY STV_DEFAULT"
_Z10sum_primesPiPy:
.text._Z10sum_primesPiPy:
[----:B------:R-:W-:Y:S08]  /*0000*/  LDC R1, c[0x0][0x37c] ;  /* 0x0000df00ff017b82 */ /* 0x000ff00000000800 */
[----:B------:R-:W0:Y:S01]  /*0010*/  LDC.64 R6, c[0x0][0x380] ;  /* 0x0000e000ff067b82 */ /* 0x000e220000000a00 */
[----:B------:R-:W0:Y:S02]  /*0020*/  LDCU.64 UR6, c[0x0][0x358] ;  /* 0x00006b00ff0677ac */ /* 0x000e240008000a00 */
[----:B0-----:R0:W2:Y:S05]  /*0030*/  LDG.E R3, desc[UR6][R6.64] ;  /* 0x0000000606037981 */ /* 0x0010aa000c1e1900 */
[----:B------:R-:W1:Y:S01]  /*0040*/  S2UR UR4, SR_CTAID.X ;  /* 0x00000000000479c3 */ /* 0x000e620000002500 */
[----:B------:R-:W-:Y:S01]  /*0050*/  BSSY.RECONVERGENT B0, `(.L_x_0) ;  /* 0x000001e000007945 */ /* 0x000fe20003800200 */
[----:B------:R-:W1:Y:S06]  /*0060*/  S2R R0, SR_TID.X ;  /* 0x0000000000007919 */ /* 0x000e6c0000002100 */
[----:B------:R-:W1:Y:S01]  /*0070*/  LDC R5, c[0x0][0x360] ;  /* 0x0000d800ff057b82 */ /* 0x000e620000000800 */
[----:B0-----:R-:W-:-:S02]  /*0080*/  IMAD.MOV.U32 R6, RZ, RZ, 0x0 ;  /* 0x00000000ff067424 */ /* 0x001fc400078e00ff */
[----:B------:R-:W-:-:S05]  /*0090*/  IMAD.MOV.U32 R7, RZ, RZ, 0x3fd80000 ;  /* 0x3fd80000ff077424 */ /* 0x000fca00078e00ff */
[----:B------:R-:W0:Y:S01]  /*00a0*/  S2UR UR5, SR_CgaCtaId ;  /* 0x00000000000579c3 */ /* 0x000e220000008800 */
[----:B-1----:R-:W-:Y:S01]  /*00b0*/  IMAD R2, R5, UR4, R0 ;  /* 0x0000000405027c24 */ /* 0x002fe2000f8e0200 */
[----:B------:R-:W-:-:S03]  /*00c0*/  UMOV UR4, 0x400 ;  /* 0x0000040000047882 */ /* 0x000fc60000000000 */
[----:B------:R-:W1:Y:S01]  /*00d0*/  I2F.F64.U32 R4, R2 ;  /* 0x0000000200047312 */ /* 0x000e620000201800 */
[----:B0-----:R-:W-:-:S07]  /*00e0*/  ULEA UR4, UR5, UR4, 0x18 ;  /* 0x0000000405047291 */ /* 0x001fce000f8ec0ff */
[----:B-1----:R-:W0:Y:S01]  /*00f0*/  MUFU.RSQ64H R9, R5 ;  /* 0x0000000500097308 */ /* 0x002e220000001c00 */
[----:B------:R-:W-:-:S05]  /*0100*/  VIADD R8, R5, 0xfcb00000 ;  /* 0xfcb0000005087836 */ /* 0x000fca0000000000 */
[----:B------:R-:W-:Y:S01]  /*0110*/  ISETP.GE.U32.AND P1, PT, R8, 0x7ca00000, PT ;  /* 0x7ca000000800780c */ /* 0x000fe20003f26070 */
[----:B0-----:R-:W-:-:S08]  /*0120*/  DMUL R10, R8, R8 ;  /* 0x00000008080a7228 */ /* 0x001fd00000000000 */
[----:B------:R-:W-:-:S08]  /*0130*/  DFMA R10, R4, -R10, 1 ;  /* 0x3ff00000040a742b */ /* 0x000fd0000000080a */
[----:B------:R-:W-:Y:S02]  /*0140*/  DFMA R6, R10, R6, 0.5 ;  /* 0x3fe000000a06742b */ /* 0x000fe40000000006 */
[----:B------:R-:W-:-:S08]  /*0150*/  DMUL R10, R8, R10 ;  /* 0x0000000a080a7228 */ /* 0x000fd00000000000 */
[----:B------:R-:W-:Y:S01]  /*0160*/  DFMA R12, R6, R10, R8 ;  /* 0x0000000a060c722b */ /* 0x000fe20000000008 */
[----:B------:R-:W-:-:S05]  /*0170*/  LEA R7, R0, UR4, 0x3 ;  /* 0x0000000400077c11 */ /* 0x000fca000f8e18ff */
[----:B------:R0:W-:Y:S02]  /*0180*/  STS.64 [R7], RZ ;  /* 0x000000ff07007388 */ /* 0x0001e40000000a00 */
[----:B------:R-:W-:Y:S02]  /*0190*/  DMUL R10, R4, R12 ;  /* 0x0000000c040a7228 */ /* 0x000fe40000000000 */
[----:B------:R-:W-:Y:S02]  /*01a0*/  VIADD R19, R13, 0xfff00000 ;  /* 0xfff000000d137836 */ /* 0x000fe40000000000 */
[----:B------:R-:W-:-:S04]  /*01b0*/  IMAD.MOV.U32 R18, RZ, RZ, R12 ;  /* 0x000000ffff127224 */ /* 0x000fc800078e000c */
[----:B------:R-:W-:-:S08]  /*01c0*/  DFMA R14, R10, -R10, R4 ;  /* 0x8000000a0a0e722b */ /* 0x000fd00000000004 */
[----:B------:R-:W-:Y:S01]  /*01d0*/  DFMA R16, R14, R18, R10 ;  /* 0x000000120e10722b */ /* 0x000fe2000000000a */
[----:B--2---:R-:W-:-:S04]  /*01e0*/  ISETP.GE.U32.AND P0, PT, R2, R3, PT ;  /* 0x000000030200720c */ /* 0x004fc80003f06070 */
[----:B------:R-:W-:Y:S01]  /*01f0*/  ISETP.GT.U32.AND P0, PT, R2, 0x1, !P0 ;  /* 0x000000010200780c */ /* 0x000fe20004704070 */
[----:B0-----:R-:W-:-:S12]  /*0200*/  @!P1 BRA `(.L_x_1) ;  /* 0x0000000000089947 */ /* 0x001fd80003800000 */
[----:B------:R-:W-:-:S07]  /*0210*/  MOV R6, 0x230 ;  /* 0x0000023000067802 */ /* 0x000fce0000000f00 */
[----:B------:R-:W-:Y:S05]  /*0220*/  CALL.REL.NOINC `($__internal_0_$__cuda_sm20_dsqrt_rn_f64_mediumpath_v1) ;  /* 0x0000000400747944 */ /* 0x000fea0003c00000 */
.L_x_1:
[----:B------:R-:W-:Y:S05]  /*0230*/  BSYNC.RECONVERGENT B0 ;  /* 0x0000000000007941 */ /* 0x000fea0003800200 */
.L_x_0:
[----:B------:R-:W0:Y:S01]  /*0240*/  F2I.U32.F64.TRUNC R16, R16 ;  /* 0x0000001000107311 */ /* 0x000e22000030d000 */
[----:B------:R-:W-:Y:S01]  /*0250*/  BSSY.RECONVERGENT B0, `(.L_x_2) ;  /* 0x000001c000007945 */ /* 0x000fe20003800200 */
[----:B0-----:R-:W-:-:S13]  /*0260*/  ISETP.GE.U32.AND P1, PT, R16, 0x2, PT ;  /* 0x000000021000780c */ /* 0x001fda0003f26070 */
[----:B------:R-:W-:Y:S05]  /*0270*/  @!P1 BRA `(.L_x_3) ;  /* 0x00000000005c9947 */ /* 0x000fea0003800000 */
[----:B------:R-:W-:-:S07]  /*0280*/  IMAD.MOV.U32 R9, RZ, RZ, 0x2 ;  /* 0x00000002ff097424 */ /* 0x000fce00078e00ff */
.L_x_5:
[----:B------:R-:W0:Y:S01]  /*0290*/  I2F.U32.RP R6, R9 ;  /* 0x0000000900067306 */ /* 0x000e220000209000 */
[----:B------:R-:W-:-:S07]  /*02a0*/  ISETP.NE.U32.AND P2, PT, R9, RZ, PT ;  /* 0x000000ff0900720c */ /* 0x000fce0003f45070 */
[----:B0-----:R-:W0:Y:S02]  /*02b0*/  MUFU.RCP R6, R6 ;  /* 0x0000000600067308 */ /* 0x001e240000001000 */
[----:B0-----:R-:W-:-:S06]  /*02c0*/  VIADD R4, R6, 0xffffffe ;  /* 0x0ffffffe06047836 */ /* 0x001fcc0000000000 */
[----:B------:R0:W1:Y:S02]  /*02d0*/  F2I.FTZ.U32.TRUNC.NTZ R5, R4 ;  /* 0x0000000400057305 */ /* 0x000064000021f000 */
[----:B0-----:R-:W-:Y:S02]  /*02e0*/  IMAD.MOV.U32 R4, RZ, RZ, RZ ;  /* 0x000000ffff047224 */ /* 0x001fe400078e00ff */
[----:B-1----:R-:W-:-:S04]  /*02f0*/  IMAD.MOV R8, RZ, RZ, -R5 ;  /* 0x000000ffff087224 */ /* 0x002fc800078e0a05 */
[----:B------:R-:W-:-:S04]  /*0300*/  IMAD R11, R8, R9, RZ ;  /* 0x00000009080b7224 */ /* 0x000fc800078e02ff */
[----:B------:R-:W-:-:S06]  /*0310*/  IMAD.HI.U32 R5, R5, R11, R4 ;  /* 0x0000000b05057227 */ /* 0x000fcc00078e0004 */
[----:B------:R-:W-:-:S04]  /*0320*/  IMAD.HI.U32 R5, R5, R2, RZ ;  /* 0x0000000205057227 */ /* 0x000fc800078e00ff */
[----:B------:R-:W-:-:S04]  /*0330*/  IMAD.MOV R5, RZ, RZ, -R5 ;  /* 0x000000ffff057224 */ /* 0x000fc800078e0a05 */
[----:B------:R-:W-:-:S05]  /*0340*/  IMAD R8, R9, R5, R2 ;  /* 0x0000000509087224 */ /* 0x000fca00078e0202 */
[----:B------:R-:W-:-:S13]  /*0350*/  ISETP.GE.U32.AND P1, PT, R8, R9, PT ;  /* 0x000000090800720c */ /* 0x000fda0003f26070 */
[----:B------:R-:W-:-:S05]  /*0360*/  @P1 IMAD.IADD R8, R8, 0x1, -R9 ;  /* 0x0000000108081824 */ /* 0x000fca00078e0a09 */
[----:B------:R-:W-:-:S13]  /*0370*/  ISETP.GE.U32.AND P1, PT, R8, R9, PT ;  /* 0x000000090800720c */ /* 0x000fda0003f26070 */
[----:B------:R-:W-:Y:S01]  /*0380*/  @P1 IMAD.IADD R8, R8, 0x1, -R9 ;  /* 0x0000000108081824 */ /* 0x000fe200078e0a09 */
[----:B------:R-:W-:-:S04]  /*0390*/  @!P2 LOP3.LUT R8, RZ, R9, RZ, 0x33, !PT ;  /* 0x00000009ff08a212 */ /* 0x000fc800078e33ff */
[----:B------:R-:W-:-:S13]  /*03a0*/  ISETP.NE.AND P1, PT, R8, RZ, PT ;  /* 0x000000ff0800720c */ /* 0x000fda0003f25270 */
[----:B------:R-:W-:Y:S05]  /*03b0*/  @!P1 BRA `(.L_x_4) ;  /* 0x0000000000149947 */ /* 0x000fea0003800000 */
[----:B------:R-:W-:-:S05]  /*03c0*/  VIADD R9, R9, 0x1 ;  /* 0x0000000109097836 */ /* 0x000fca0000000000 */
[----:B------:R-:W-:-:S13]  /*03d0*/  ISETP.GT.U32.AND P1, PT, R9, R16, PT ;  /* 0x000000100900720c */ /* 0x000fda0003f24070 */
[----:B------:R-:W-:Y:S05]  /*03e0*/  @!P1 BRA `(.L_x_5) ;  /* 0xfffffffc00a89947 */ /* 0x000fea000383ffff */
.L_x_3:
[----:B------:R-:W-:-:S05]  /*03f0*/  @P0 IMAD.MOV.U32 R3, RZ, RZ, RZ ;  /* 0x000000ffff030224 */ /* 0x000fca00078e00ff */
[----:B------:R0:W-:Y:S02]  /*0400*/  @P0 STS.64 [R7], R2 ;  /* 0x0000000207000388 */ /* 0x0001e40000000a00 */
.L_x_4:
[----:B------:R-:W-:Y:S05]  /*0410*/  BSYNC.RECONVERGENT B0 ;  /* 0x0000000000007941 */ /* 0x000fea0003800200 */
.L_x_2:
[----:B------:R-:W-:Y:S01]  /*0420*/  BAR.SYNC.DEFER_BLOCKING 0x0 ;  /* 0x0000000000007b1d */ /* 0x000fe20000010000 */
[----:B------:R-:W-:-:S13]  /*0430*/  ISETP.NE.AND P0, PT, R0, RZ, PT ;  /* 0x000000ff0000720c */ /* 0x000fda0003f05270 */
[----:B------:R-:W-:Y:S05]  /*0440*/  @P0 EXIT ;  /* 0x000000000000094d */ /* 0x000fea0003800000 */
[----:B0-----:R-:W-:Y:S02]  /*0450*/  IMAD.MOV.U32 R3, RZ, RZ, RZ ;  /* 0x000000ffff037224 */ /* 0x001fe400078e00ff */
[----:B------:R-:W-:Y:S02]  /*0460*/  IMAD.MOV.U32 R25, RZ, RZ, RZ ;  /* 0x000000ffff197224 */ /* 0x000fe400078e00ff */
[----:B------:R-:W-:-:S07]  /*0470*/  IMAD.MOV.U32 R0, RZ, RZ, 0x80 ;  /* 0x00000080ff007424 */ /* 0x000fce00078e00ff */
.L_x_6:
[----:B------:R-:W0:Y:S04]  /*0480*/  LDS.128 R4, [R0+UR4+-0x80] ;  /* 0xffff800400047984 */ /* 0x000e280008000c00 */
[----:B------:R-:W1:Y:S04]  /*0490*/  LDS.128 R8, [R0+UR4+-0x70] ;  /* 0xffff900400087984 */ /* 0x000e680008000c00 */
[----:B------:R-:W2:Y:S04]  /*04a0*/  LDS.128 R12, [R0+UR4+-0x60] ;  /* 0xffffa004000c7984 */ /* 0x000ea80008000c00 */
[----:B------:R-:W3:Y:S04]  /*04b0*/  LDS.128 R16, [R0+UR4+-0x50] ;  /* 0xffffb00400107984 */ /* 0x000ee80008000c00 */
[----:B------:R-:W4:Y:S01]  /*04c0*/  LDS.128 R20, [R0+UR4+-0x40] ;  /* 0xffffc00400147984 */ /* 0x000f220008000c00 */
[----:B0-----:R-:W-:-:S04]  /*04d0*/  IADD3 R3, P0, P1, R6, R4, R3 ;  /* 0x0000000406037210 */ /* 0x001fc8000791e003 */
[----:B------:R-:W-:Y:S02]  /*04e0*/  IADD3.X R25, PT, PT, R7, R5, R25, P0, P1 ;  /* 0x0000000507197210 */ /* 0x000fe400007e2419 */
[----:B------:R-:W0:Y:S01]  /*04f0*/  LDS.128 R4, [R0+UR4+-0x30] ;  /* 0xffffd00400047984 */ /* 0x000e220008000c00 */
[----:B-1----:R-:W-:-:S04]  /*0500*/  IADD3 R3, P0, P1, R10, R8, R3 ;  /* 0x000000080a037210 */ /* 0x002fc8000791e003 */
[----:B------:R-:W-:Y:S02]  /*0510*/  IADD3.X R25, PT, PT, R11, R9, R25, P0, P1 ;  /* 0x000000090b197210 */ /* 0x000fe400007e2419 */
[----:B--2---:R-:W-:Y:S01]  /*0520*/  IADD3 R3, P0, P1, R14, R12, R3 ;  /* 0x0000000c0e037210 */ /* 0x004fe2000791e003 */
[----:B------:R-:W1:Y:S03]  /*0530*/  LDS.128 R8, [R0+UR4+-0x20] ;  /* 0xffffe00400087984 */ /* 0x000e660008000c00 */
[----:B------:R-:W-:Y:S02]  /*0540*/  IADD3.X R25, PT, PT, R15, R13, R25, P0, P1 ;  /* 0x0000000d0f197210 */ /* 0x000fe400007e2419 */
[----:B------:R-:W2:Y:S01]  /*0550*/  LDS.128 R12, [R0+UR4+-0x10] ;  /* 0xfffff004000c7984 */ /* 0x000ea20008000c00 */
[----:B---3--:R-:W-:-:S04]  /*0560*/  IADD3 R3, P0, P1, R18, R16, R3 ;  /* 0x0000001012037210 */ /* 0x008fc8000791e003 */
[----:B------:R-:W-:Y:S02]  /*0570*/  IADD3.X R25, PT, PT, R19, R17, R25, P0, P1 ;  /* 0x0000001113197210 */ /* 0x000fe400007e2419 */
[----:B------:R-:W3:Y:S01]  /*0580*/  LDS.128 R16, [R0+UR4] ;  /* 0x0000000400107984 */ /* 0x000ee20008000c00 */
[----:B----4-:R-:W-:-:S04]  /*0590*/  IADD3 R3, P0, P1, R22, R20, R3 ;  /* 0x0000001416037210 */ /* 0x010fc8000791e003 */
[----:B------:R-:W-:Y:S02]  /*05a0*/  IADD3.X R25, PT, PT, R23, R21, R25, P0, P1 ;  /* 0x0000001517197210 */ /* 0x000fe400007e2419 */
[----:B------:R-:W4:Y:S01]  /*05b0*/  LDS.128 R20, [R0+UR4+0x10] ;  /* 0x0000100400147984 */ /* 0x000f220008000c00 */
[----:B0-----:R-:W-:-:S04]  /*05c0*/  IADD3 R3, P0, P1, R6, R4, R3 ;  /* 0x0000000406037210 */ /* 0x001fc8000791e003 */
[----:B------:R-:W-:Y:S02]  /*05d0*/  IADD3.X R25, PT, PT, R7, R5, R25, P0, P1 ;  /* 0x0000000507197210 */ /* 0x000fe400007e2419 */
[----:B------:R-:W0:Y:S01]  /*05e0*/  LDS.128 R4, [R0+UR4+0x20] ;  /* 0x0000200400047984 */ /* 0x000e220008000c00 */
[----:B-1----:R-:W-:-:S04]  /*05f0*/  IADD3 R3, P0, P1, R10, R8, R3 ;  /* 0x000000080a037210 */ /* 0x002fc8000791e003 */
[----:B------:R-:W-:Y:S02]  /*0600*/  IADD3.X R25, PT, PT, R11, R9, R25, P0, P1 ;  /* 0x000000090b197210 */ /* 0x000fe400007e2419 */
[----:B--2---:R-:W-:Y:S01]  /*0610*/  IADD3 R3, P0, P1, R14, R12, R3 ;  /* 0x0000000c0e037210 */ /* 0x004fe2000791e003 */
[----:B------:R-:W1:Y:S03]  /*0620*/  LDS.128 R8, [R0+UR4+0x30] ;  /* 0x0000300400087984 */ /* 0x000e660008000c00 */
[----:B------:R-:W-:Y:S02]  /*0630*/  IADD3.X R25, PT, PT, R15, R13, R25, P0, P1 ;  /* 0x0000000d0f197210 */ /* 0x000fe400007e2419 */
[----:B---3--:R-:W-:Y:S01]  /*0640*/  IADD3 R3, P0, P1, R18, R16, R3 ;  /* 0x0000001012037210 */ /* 0x008fe2000791e003 */
[----:B------:R-:W2:Y:S03]  /*0650*/  LDS.128 R12, [R0+UR4+0x40] ;  /* 0x00004004000c7984 */ /* 0x000ea60008000c00 */
[----:B------:R-:W-:-:S02]  /*0660*/  IADD3.X R25, PT, PT, R19, R17, R25, P0, P1 ;  /* 0x0000001113197210 */ /* 0x000fc400007e2419 */
[----:B------:R-:W3:Y:S01]  /*0670*/  LDS.128 R16, [R0+UR4+0x50] ;  /* 0x0000500400107984 */ /* 0x000ee20008000c00 */
[----:B----4-:R-:W-:-:S04]  /*0680*/  IADD3 R3, P0, P1, R22, R20, R3 ;  /* 0x0000001416037210 */ /* 0x010fc8000791e003 */
[----:B------:R-:W-:Y:S02]  /*0690*/  IADD3.X R25, PT, PT, R23, R21, R25, P0, P1 ;  /* 0x0000001517197210 */ /* 0x000fe400007e2419 */
[----:B------:R-:W4:Y:S01]  /*06a0*/  LDS.128 R20, [R0+UR4+0x60] ;  /* 0x0000600400147984 */ /* 0x000f220008000c00 */
[----:B0-----:R-:W-:-:S04]  /*06b0*/  IADD3 R3, P0, P1, R6, R4, R3 ;  /* 0x0000000406037210 */ /* 0x001fc8000791e003 */
[----:B------:R-:W-:Y:S02]  /*06c0*/  IADD3.X R25, PT, PT, R7, R5, R25, P0, P1 ;  /* 0x0000000507197210 */ /* 0x000fe400007e2419 */
[----:B------:R0:W5:Y:S01]  /*06d0*/  LDS.128 R4, [R0+UR4+0x70] ;  /* 0x0000700400047984 */ /* 0x0001620008000c00 */
[----:B-1----:R-:W-:-:S04]  /*06e0*/  IADD3 R3, P0, P1, R10, R8, R3 ;  /* 0x000000080a037210 */ /* 0x002fc8000791e003 */
[----:B------:R-:W-:Y:S01]  /*06f0*/  IADD3.X R9, PT, PT, R11, R9, R25, P0, P1 ;  /* 0x000000090b097210 */ /* 0x000fe200007e2419 */
[----:B0-----:R-:W-:Y:S01]  /*0700*/  VIADD R0, R0, 0x100 ;  /* 0x0000010000007836 */ /* 0x001fe20000000000 */
[----:B--2---:R-:W-:-:S04]  /*0710*/  IADD3 R3, P2, P3, R14, R12, R3 ;  /* 0x0000000c0e037210 */ /* 0x004fc80007b5e003 */
[----:B------:R-:W-:Y:S02]  /*0720*/  IADD3.X R13, PT, PT, R15, R13, R9, P2, P3 ;  /* 0x0000000d0f0d7210 */ /* 0x000fe400017e6409 */
[----:B---3--:R-:W-:-:S04]  /*0730*/  IADD3 R3, P1, P0, R18, R16, R3 ;  /* 0x0000001012037210 */ /* 0x008fc8000783e003 */
[----:B------:R-:W-:Y:S02]  /*0740*/  IADD3.X R17, PT, PT, R19, R17, R13, P1, P0 ;  /* 0x0000001113117210 */ /* 0x000fe40000fe040d */
[----:B------:R-:W-:Y:S02]  /*0750*/  ISETP.NE.AND P0, PT, R0, 0x2080, PT ;  /* 0x000020800000780c */ /* 0x000fe40003f05270 */
[----:B----4-:R-:W-:-:S04]  /*0760*/  IADD3 R3, P2, P3, R22, R20, R3 ;  /* 0x0000001416037210 */ /* 0x010fc80007b5e003 */
[----:B------:R-:W-:Y:S02]  /*0770*/  IADD3.X R21, PT, PT, R23, R21, R17, P2, P3 ;  /* 0x0000001517157210 */ /* 0x000fe400017e6411 */
[----:B-----5:R-:W-:-:S04]  /*0780*/  IADD3 R3, P1, P4, R6, R4, R3 ;  /* 0x0000000406037210 */ /* 0x020fc80007c3e003 */
[----:B------:R-:W-:Y:S01]  /*0790*/  IADD3.X R25, PT, PT, R7, R5, R21, P1, P4 ;  /* 0x0000000507197210 */ /* 0x000fe20000fe8415 */
[----:B------:R-:W-:Y:S08]  /*07a0*/  @P0 BRA `(.L_x_6) ;  /* 0xfffffffc00340947 */ /* 0x000ff0000383ffff */
[----:B------:R-:W0:Y:S01]  /*07b0*/  LDC.64 R4, c[0x0][0x388] ;  /* 0x0000e200ff047b82 */ /* 0x000e220000000a00 */
[----:B------:R-:W-:Y:S02]  /*07c0*/  IMAD.MOV.U32 R2, RZ, RZ, R3 ;  /* 0x000000ffff027224 */ /* 0x000fe400078e0003 */
[----:B------:R-:W-:-:S05]  /*07d0*/  IMAD.MOV.U32 R3, RZ, RZ, R25 ;  /* 0x000000ffff037224 */ /* 0x000fca00078e0019 */
[----:B0-----:R-:W-:Y:S01]  /*07e0*/  REDG.E.ADD.64.STRONG.GPU desc[UR6][R4.64], R2 ;  /* 0x000000020400798e */ /* 0x001fe2000c12e506 */
[----:B------:R-:W-:Y:S05]  /*07f0*/  EXIT ;  /* 0x000000000000794d */ /* 0x000fea0003800000 */
        .weak           $__internal_0_$__cuda_sm20_dsqrt_rn_f64_mediumpath_v1
        .type           $__internal_0_$__cuda_sm20_dsqrt_rn_f64_mediumpath_v1,@function
        .size           $__internal_0_$__cuda_sm20_dsqrt_rn_f64_mediumpath_v1,(.L_x_12 - $__internal_0_$__cuda_sm20_dsqrt_rn_f64_mediumpath_v1)
$__internal_0_$__cuda_sm20_dsqrt_rn_f64_mediumpath_v1:
[----:B------:R-:W-:Y:S01]  /*0800*/  ISETP.GE.U32.AND P1, PT, R8, -0x3400000, PT ;  /* 0xfcc000000800780c */ /* 0x000fe20003f26070 */
[----:B------:R-:W-:Y:S01]  /*0810*/  BSSY.RECONVERGENT B1, `(.L_x_7) ;  /* 0x0000024000017945 */ /* 0x000fe20003800200 */
[----:B------:R-:W-:-:S11]  /*0820*/  IMAD.MOV.U32 R13, RZ, RZ, R19 ;  /* 0x000000ffff0d7224 */ /* 0x000fd600078e0013 */
[----:B------:R-:W-:Y:S05]  /*0830*/  @!P1 BRA `(.L_x_8) ;  /* 0x0000000000209947 */ /* 0x000fea0003800000 */
[----:B------:R-:W-:-:S10]  /*0840*/  DFMA.RM R10, R14, R12, R10 ;  /* 0x0000000c0e0a722b */ /* 0x000fd4000000400a */
[----:B------:R-:W-:-:S05]  /*0850*/  IADD3 R8, P1, PT, R10, 0x1, RZ ;  /* 0x000000010a087810 */ /* 0x000fca0007f3e0ff */
[----:B------:R-:W-:-:S06]  /*0860*/  IMAD.X R9, RZ, RZ, R11, P1 ;  /* 0x000000ffff097224 */ /* 0x000fcc00008e060b */
[----:B------:R-:W-:-:S08]  /*0870*/  DFMA.RP R4, -R10, R8, R4 ;  /* 0x000000080a04722b */ /* 0x000fd00000008104 */
[----:B------:R-:W-:-:S06]  /*0880*/  DSETP.GT.AND P1, PT, R4, RZ, PT ;  /* 0x000000ff0400722a */ /* 0x000fcc0003f24000 */
[----:B------:R-:W-:Y:S02]  /*0890*/  FSEL R8, R8, R10, P1 ;  /* 0x0000000a08087208 */ /* 0x000fe40000800000 */
[----:B------:R-:W-:Y:S01]  /*08a0*/  FSEL R9, R9, R11, P1 ;  /* 0x0000000b09097208 */ /* 0x000fe20000800000 */
[----:B------:R-:W-:Y:S06]  /*08b0*/  BRA `(.L_x_9) ;  /* 0x0000000000647947 */ /* 0x000fec0003800000 */
.L_x_8:
[----:B------:R-:W-:-:S14]  /*08c0*/  DSETP.NE.AND P1, PT, R4, RZ, PT ;  /* 0x000000ff0400722a */ /* 0x000fdc0003f25000 */
[----:B------:R-:W-:Y:S05]  /*08d0*/  @!P1 BRA `(.L_x_10) ;  /* 0x0000000000589947 */ /* 0x000fea0003800000 */
[----:B------:R-:W-:-:S13]  /*08e0*/  ISETP.GE.AND P1, PT, R5, RZ, PT ;  /* 0x000000ff0500720c */ /* 0x000fda0003f26270 */
[----:B------:R-:W-:Y:S02]  /*08f0*/  @!P1 IMAD.MOV.U32 R8, RZ, RZ, 0x0 ;  /* 0x00000000ff089424 */ /* 0x000fe400078e00ff */
[----:B------:R-:W-:Y:S01]  /*0900*/  @!P1 IMAD.MOV.U32 R9, RZ, RZ, -0x80000 ;  /* 0xfff80000ff099424 */ /* 0x000fe200078e00ff */
[----:B------:R-:W-:Y:S06]  /*0910*/  @!P1 BRA `(.L_x_9) ;  /* 0x00000000004c9947 */ /* 0x000fec0003800000 */
[----:B------:R-:W-:-:S13]  /*0920*/  ISETP.GT.AND P1, PT, R5, 0x7fefffff, PT ;  /* 0x7fefffff0500780c */ /* 0x000fda0003f24270 */
[----:B------:R-:W-:Y:S05]  /*0930*/  @P1 BRA `(.L_x_10) ;  /* 0x0000000000401947 */ /* 0x000fea0003800000 */
[----:B------:R-:W-:Y:S01]  /*0940*/  DMUL R4, R4, 8.11296384146066816958e+31 ;  /* 0x4690000004047828 */ /* 0x000fe20000000000 */
[----:B------:R-:W-:Y:S02]  /*0950*/  IMAD.MOV.U32 R8, RZ, RZ, RZ ;  /* 0x000000ffff087224 */ /* 0x000fe400078e00ff */
[----:B------:R-:W-:Y:S02]  /*0960*/  IMAD.MOV.U32 R12, RZ, RZ, 0x0 ;  /* 0x00000000ff0c7424 */ /* 0x000fe400078e00ff */
[----:B------:R-:W-:Y:S01]  /*0970*/  IMAD.MOV.U32 R13, RZ, RZ, 0x3fd80000 ;  /* 0x3fd80000ff0d7424 */ /* 0x000fe200078e00ff */
[----:B------:R-:W0:Y:S02]  /*0980*/  MUFU.RSQ64H R9, R5 ;  /* 0x0000000500097308 */ /* 0x000e240000001c00 */
[----:B0-----:R-:W-:-:S08]  /*0990*/  DMUL R10, R8, R8 ;  /* 0x00000008080a7228 */ /* 0x001fd00000000000 */
[----:B------:R-:W-:-:S08]  /*09a0*/  DFMA R10, R4, -R10, 1 ;  /* 0x3ff00000040a742b */ /* 0x000fd0000000080a */
[----:B------:R-:W-:Y:S02]  /*09b0*/  DFMA R12, R10, R12, 0.5 ;  /* 0x3fe000000a0c742b */ /* 0x000fe4000000000c */
[----:B------:R-:W-:-:S08]  /*09c0*/  DMUL R10, R8, R10 ;  /* 0x0000000a080a7228 */ /* 0x000fd00000000000 */
[----:B------:R-:W-:-:S08]  /*09d0*/  DFMA R10, R12, R10, R8 ;  /* 0x0000000a0c0a722b */ /* 0x000fd00000000008 */
[----:B------:R-:W-:Y:S02]  /*09e0*/  DMUL R8, R4, R10 ;  /* 0x0000000a04087228 */ /* 0x000fe40000000000 */
[----:B------:R-:W-:-:S06]  /*09f0*/  VIADD R11, R11, 0xfff00000 ;  /* 0xfff000000b0b7836 */ /* 0x000fcc0000000000 */
[----:B------:R-:W-:-:S08]  /*0a00*/  DFMA R12, R8, -R8, R4 ;  /* 0x80000008080c722b */ /* 0x000fd00000000004 */
[----:B------:R-:W-:-:S10]  /*0a10*/  DFMA R8, R10, R12, R8 ;  /* 0x0000000c0a08722b */ /* 0x000fd40000000008 */
[----:B------:R-:W-:Y:S01]  /*0a20*/  VIADD R9, R9, 0xfcb00000 ;  /* 0xfcb0000009097836 */ /* 0x000fe20000000000 */
[----:B------:R-:W-:Y:S06]  /*0a30*/  BRA `(.L_x_9) ;  /* 0x0000000000047947 */ /* 0x000fec0003800000 */
.L_x_10:
[----:B------:R-:W-:-:S11]  /*0a40*/  DADD R8, R4, R4 ;  /* 0x0000000004087229 */ /* 0x000fd60000000004 */
.L_x_9:
[----:B------:R-:W-:Y:S05]  /*0a50*/  BSYNC.RECONVERGENT B1 ;  /* 0x0000000000017941 */ /* 0x000fea0003800200 */
.L_x_7:
[----:B------:R-:W-:Y:S02]  /*0a60*/  IMAD.MOV.U32 R4, RZ, RZ, R6 ;  /* 0x000000ffff047224 */ /* 0x000fe400078e0006 */
[----:B------:R-:W-:Y:S02]  /*0a70*/  IMAD.MOV.U32 R5, RZ, RZ, 0x0 ;  /* 0x00000000ff057424 */ /* 0x000fe400078e00ff */
[----:B------:R-:W-:Y:S02]  /*0a80*/  IMAD.MOV.U32 R16, RZ, RZ, R8 ;  /* 0x000000ffff107224 */ /* 0x000fe400078e0008 */
[----:B------:R-:W-:Y:S01]  /*0a90*/  IMAD.MOV.U32 R17, RZ, RZ, R9 ;  /* 0x000000ffff117224 */ /* 0x000fe200078e0009 */
[----:B------:R-:W-:Y:S06]  /*0aa0*/  RET.REL.NODEC R4 `(_Z10sum_primesPiPy) ;  /* 0xfffffff404547950 */ /* 0x000fec0003c3ffff */
.L_x_11:
[----:B------:R-:W-:-:S00]  /*0ab0*/  BRA `(.L_x_11) ;  /* 0xfffffffc00fc7947 */ /* 0x000fc0000383ffff */
[----:B------:R-:W-:-:S00]  /*0ac0*/  NOP ;  /* 0x0000000000007918 */ /* 0x000fc00000000000 */
        /* <DEDUP_REMOVED lines=11> */
.L_x_12:


//--------------------- .nv.shared._Z10sum_primesPiPy --------------------------
	.section	.nv.shared._Z10sum_primesPiPy,"aw",@nobits
	.sectionflags	@""
	.align	8
.nv.shared._Z10sum_primesPiPy:
	.zero		9216


//--------------------- .nv.shared.reserved.0     --------------------------
	.section	.nv.shared.reserved.0,"aw",@nobits
	.weak		__nv_reservedSMEM_offset_0_alias
	.size		__nv_reservedSMEM_offset_0_alias, 0, 64
	.other		__nv_reservedSMEM_offset_0_alias,@"STO_CUDA_RESERVED_SHARED STV_DEFAULT"
__nv_reservedSMEM_offset_0_alias:
	.zero		0
	.zero		64


//--------------------- .nv.constant0._Z10sum_primesPiPy --------------------------
	.section	.nv.constant0._Z10sum_primesPiPy,"a",@progbits
	.sectionflags	@""
	.align	4
.nv.constant0._Z10sum_primesPiPy:
	.zero		912


//--------------------- SYMBOLS --------------------------

	.type		.nv.reservedSmem.offset0,@object
	.size		.nv.reservedSmem.offset0,0x4
	.type		.nv.reservedSmem.cap,@object
	.size		.nv.reservedSmem.cap,0x4
